	.headerflags	@"EF_CUDA_TEXMODE_UNIFIED EF_CUDA_64BIT_ADDRESS EF_CUDA_ACCELERATORS EF_CUDA_SM90 EF_CUDA_VIRTUAL_SM(EF_CUDA_SM90)"
	.elftype	@"ET_EXEC"


//--------------------- .nv.info                  --------------------------
	.section	.nv.info,"",@"SHT_CUDA_INFO"
	.align	4


	//----- nvinfo : EIATTR_REGCOUNT
	.align		4
        /*0000*/ 	.byte	0x04, 0x2f
        /*0002*/ 	.short	(.L_1 - .L_0)
	.align		4
.L_0:
        /*0004*/ 	.word	index@(triton_poi_fused_avg_pool2d_3)
        /*0008*/ 	.word	0x0000000e


	//----- nvinfo : EIATTR_MIN_STACK_SIZE
	.align		4
.L_1:
        /*000c*/ 	.byte	0x04, 0x12
        /*000e*/ 	.short	(.L_3 - .L_2)
	.align		4
.L_2:
        /*0010*/ 	.word	index@(triton_poi_fused_avg_pool2d_3)
        /*0014*/ 	.word	0x00000000


	//----- nvinfo : EIATTR_FRAME_SIZE
	.align		4
.L_3:
        /*0018*/ 	.byte	0x04, 0x11
        /*001a*/ 	.short	(.L_5 - .L_4)
	.align		4
.L_4:
        /*001c*/ 	.word	index@(triton_poi_fused_avg_pool2d_3)
        /*0020*/ 	.word	0x00000000


	//----- nvinfo : EIATTR_MIN_STACK_SIZE
	.align		4
.L_5:
        /*0024*/ 	.byte	0x04, 0x12
        /*0026*/ 	.short	(.L_7 - .L_6)
	.align		4
.L_6:
        /*0028*/ 	.word	index@(triton_poi_fused_avg_pool2d_3)
        /*002c*/ 	.word	0x00000000
.L_7:


//--------------------- .nv.info.triton_poi_fused_avg_pool2d_3 --------------------------
	.section	.nv.info.triton_poi_fused_avg_pool2d_3,"",@"SHT_CUDA_INFO"
	.sectionflags	@""
	.align	4


	//----- nvinfo : EIATTR_CUDA_API_VERSION
	.align		4
        /*0000*/ 	.byte	0x04, 0x37
        /*0002*/ 	.short	(.L_9 - .L_8)
.L_8:
        /*0004*/ 	.word	0x0000007c


	//----- nvinfo : EIATTR_KPARAM_INFO
	.align		4
.L_9:
        /*0008*/ 	.byte	0x04, 0x17
        /*000a*/ 	.short	(.L_11 - .L_10)
.L_10:
        /*000c*/ 	.word	0x00000000
        /*0010*/ 	.short	0x0002
        /*0012*/ 	.short	0x0010
        /*0014*/ 	.byte	0x00, 0xf0, 0x11, 0x00


	//----- nvinfo : EIATTR_KPARAM_INFO
	.align		4
.L_11:
        /*0018*/ 	.byte	0x04, 0x17
        /*001a*/ 	.short	(.L_13 - .L_12)
.L_12:
        /*001c*/ 	.word	0x00000000
        /*0020*/ 	.short	0x0001
        /*0022*/ 	.short	0x0008
        /*0024*/ 	.byte	0x00, 0xf4, 0x21, 0x00


	//----- nvinfo : EIATTR_KPARAM_INFO
	.align		4
.L_13:
        /*0028*/ 	.byte	0x04, 0x17
        /*002a*/ 	.short	(.L_15 - .L_14)
.L_14:
        /*002c*/ 	.word	0x00000000
        /*0030*/ 	.short	0x0000
        /*0032*/ 	.short	0x0000
        /*0034*/ 	.byte	0x00, 0xf4, 0x21, 0x00


	//----- nvinfo : EIATTR_SPARSE_MMA_MASK
	.align		4
.L_15:
        /*0038*/ 	.byte	0x03, 0x50
        /*003a*/ 	.short	0x0000


	//----- nvinfo : EIATTR_MAXREG_COUNT
	.align		4
        /*003c*/ 	.byte	0x03, 0x1b
        /*003e*/ 	.short	0x00ff


	//----- nvinfo : EIATTR_EXIT_INSTR_OFFSETS
	.align		4
        /*0040*/ 	.byte	0x04, 0x1c
        /*0042*/ 	.short	(.L_17 - .L_16)


	//   ....[0]....
.L_16:
        /*0044*/ 	.word	0x00000200


	//   ....[1]....
        /*0048*/ 	.word	0x00000220


	//----- nvinfo : EIATTR_REQNTID
	.align		4
.L_17:
        /*004c*/ 	.byte	0x04, 0x10
        /*004e*/ 	.short	(.L_19 - .L_18)
.L_18:
        /*0050*/ 	.word	0x00000020
        /*0054*/ 	.word	0x00000001
        /*0058*/ 	.word	0x00000001


	//----- nvinfo : EIATTR_CBANK_PARAM_SIZE
	.align		4
.L_19:
        /*005c*/ 	.byte	0x03, 0x19
        /*005e*/ 	.short	0x0014


	//----- nvinfo : EIATTR_PARAM_CBANK
	.align		4
        /*0060*/ 	.byte	0x04, 0x0a
        /*0062*/ 	.short	(.L_21 - .L_20)
	.align		4
.L_20:
        /*0064*/ 	.word	index@(.nv.constant0.triton_poi_fused_avg_pool2d_3)
        /*0068*/ 	.short	0x0210
        /*006a*/ 	.short	0x0014


	//----- nvinfo : EIATTR_SW_WAR
	.align		4
.L_21:
        /*006c*/ 	.byte	0x04, 0x36
        /*006e*/ 	.short	(.L_23 - .L_22)
.L_22:
        /*0070*/ 	.word	0x00000008
.L_23:


//--------------------- .nv.callgraph             --------------------------
	.section	.nv.callgraph,"",@"SHT_CUDA_CALLGRAPH"
	.align	4
	.sectionentsize	8
	.align		4
        /*0000*/ 	.word	0x00000000
	.align		4
        /*0004*/ 	.word	0xffffffff
	.align		4
        /*0008*/ 	.word	0x00000000
	.align		4
        /*000c*/ 	.word	0xfffffffe
	.align		4
        /*0010*/ 	.word	0x00000000
	.align		4
        /*0014*/ 	.word	0xfffffffd
	.align		4
        /*0018*/ 	.word	0x00000000
	.align		4
        /*001c*/ 	.word	0xfffffffc


//--------------------- .text.triton_poi_fused_avg_pool2d_3 --------------------------
	.section	.text.triton_poi_fused_avg_pool2d_3,"ax",@progbits
	.align	128
        .global         triton_poi_fused_avg_pool2d_3
        .type           triton_poi_fused_avg_pool2d_3,@function
        .size           triton_poi_fused_avg_pool2d_3,(.L_x_1 - triton_poi_fused_avg_pool2d_3)
        .other          triton_poi_fused_avg_pool2d_3,@"STO_CUDA_ENTRY STV_DEFAULT"
triton_poi_fused_avg_pool2d_3:
.text.triton_poi_fused_avg_pool2d_3:
[----:B------:R-:W0:Y:S02]  /*0000*/  LDC R1, c[0x0][0x28] ;  /* 0x00000a00ff017b82 */ /* 0x000e240000000800 */
[----:B------:R-:W1:Y:S01]  /*0010*/  S2R R0, SR_CTAID.X ;  /* 0x0000000000007919 */ /* 0x000e620000002500 */
[----:B------:R-:W2:Y:S01]  /*0020*/  LDC.64 R4, c[0x0][0x210] ;  /* 0x00008400ff047b82 */ /* 0x000ea20000000a00 */
[----:B------:R-:W-:Y:S01]  /*0030*/  IMAD.MOV.U32 R8, RZ, RZ, RZ ;  /* 0x000000ffff087224 */ /* 0x000fe200078e00ff */
[----:B------:R-:W-:Y:S01]  /*0040*/  ULDC.64 UR4, c[0x0][0x208] ;  /* 0x0000820000047ab9 */ /* 0x000fe20000000a00 */
[----:B------:R-:W3:Y:S01]  /*0050*/  S2R R3, SR_TID.X ;  /* 0x0000000000037919 */ /* 0x000ee20000002100 */
[----:B-1----:R-:W-:Y:S01]  /*0060*/  SHF.R.U32.HI R7, RZ, 0x19, R0 ;  /* 0x00000019ff077819 */ /* 0x002fe20000011600 */
[----:B------:R-:W-:-:S03]  /*0070*/  IMAD.SHL.U32 R0, R0, 0x40, RZ ;  /* 0x0000004000007824 */ /* 0x000fc600078e00ff */
[----:B------:R-:W-:Y:S01]  /*0080*/  SGXT.U32 R7, R7, 0x1 ;  /* 0x000000010707781a */ /* 0x000fe20000000000 */
[----:B------:R-:W-:Y:S02]  /*0090*/  VIADD R2, R0, 0x1 ;  /* 0x0000000100027836 */ /* 0x000fe40000000000 */
[----:B---3--:R-:W-:Y:S02]  /*00a0*/  IMAD.SHL.U32 R3, R3, 0x2, RZ ;  /* 0x0000000203037824 */ /* 0x008fe400078e00ff */
[----:B------:R-:W-:-:S03]  /*00b0*/  IMAD.IADD R7, R2, 0x1, R7 ;  /* 0x0000000102077824 */ /* 0x000fc600078e0207 */
[----:B------:R-:W-:Y:S01]  /*00c0*/  LOP3.LUT R9, R0, 0x3e, R3, 0xf8, !PT ;  /* 0x0000003e00097812 */ /* 0x000fe200078ef803 */
[----:B------:R-:W-:Y:S01]  /*00d0*/  HFMA2.MMA R0, -RZ, RZ, 0, 0 ;  /* 0x00000000ff007435 */ /* 0x000fe200000001ff */
[----:B------:R-:W-:Y:S02]  /*00e0*/  LOP3.LUT R7, R7, 0x7fffffc2, RZ, 0xc0, !PT ;  /* 0x7fffffc207077812 */ /* 0x000fe400078ec0ff */
[C---:B------:R-:W-:Y:S01]  /*00f0*/  ISETP.GE.AND P0, PT, R9.reuse, 0x40, PT ;  /* 0x000000400900780c */ /* 0x040fe20003f06270 */
[----:B------:R-:W-:Y:S01]  /*0100*/  IMAD.SHL.U32 R3, R9, 0x4, RZ ;  /* 0x0000000409037824 */ /* 0x000fe200078e00ff */
[----:B------:R-:W-:-:S05]  /*0110*/  IADD3 R7, R2, -R7, RZ ;  /* 0x8000000702077210 */ /* 0x000fca0007ffe0ff */
[----:B------:R-:W-:Y:S02]  /*0120*/  IMAD R7, R7, 0x2, R3 ;  /* 0x0000000207077824 */ /* 0x000fe400078e0203 */
[----:B--2---:R-:W-:-:S04]  /*0130*/  IMAD.WIDE R2, R3, 0x4, R4 ;  /* 0x0000000403027825 */ /* 0x004fc800078e0204 */
[----:B------:R-:W-:Y:S01]  /*0140*/  VIADD R7, R7, 0x5 ;  /* 0x0000000507077836 */ /* 0x000fe20000000000 */
[----:B------:R-:W2:Y:S03]  /*0150*/  @!P0 LDG.E.EL R0, desc[UR4][R2.64+0x14] ;  /* 0x0000140402008981 */ /* 0x000ea6000c2e1900 */
[----:B------:R-:W-:Y:S02]  /*0160*/  IMAD.WIDE R4, R7, 0x4, R4 ;  /* 0x0000000407047825 */ /* 0x000fe400078e0204 */
[----:B------:R-:W1:Y:S03]  /*0170*/  LDC.64 R6, c[0x0][0x218] ;  /* 0x00008600ff067b82 */ /* 0x000e660000000a00 */
[----:B------:R-:W3:Y:S01]  /*0180*/  @!P0 LDG.E.EL R8, desc[UR4][R4.64] ;  /* 0x0000000404088981 */ /* 0x000ee2000c2e1900 */
[----:B-1----:R-:W-:Y:S01]  /*0190*/  IMAD.WIDE R6, R9, 0x4, R6 ;  /* 0x0000000409067825 */ /* 0x002fe200078e0206 */
[----:B--2---:R-:W-:-:S04]  /*01a0*/  SEL R0, R0, RZ, !P0 ;  /* 0x000000ff00007207 */ /* 0x004fc80004000000 */
[----:B------:R-:W-:Y:S02]  /*01b0*/  FSETP.GEU.AND P1, PT, R0, RZ, PT ;  /* 0x000000ff0000720b */ /* 0x000fe40003f2e000 */
[----:B---3--:R-:W-:-:S04]  /*01c0*/  SEL R8, R8, RZ, !P0 ;  /* 0x000000ff08087207 */ /* 0x008fc80004000000 */
[----:B------:R-:W-:Y:S02]  /*01d0*/  FSETP.GEU.AND P2, PT, R8, RZ, PT ;  /* 0x000000ff0800720b */ /* 0x000fe40003f4e000 */
[----:B------:R-:W-:Y:S02]  /*01e0*/  FSEL R10, R0, RZ, P1 ;  /* 0x000000ff000a7208 */ /* 0x000fe40000800000 */
[----:B------:R-:W-:Y:S01]  /*01f0*/  FSEL R11, R8, RZ, P2 ;  /* 0x000000ff080b7208 */ /* 0x000fe20001000000 */
[----:B------:R-:W-:Y:S08]  /*0200*/  @P0 EXIT ;  /* 0x000000000000094d */ /* 0x000ff00003800000 */
[----:B------:R-:W-:Y:S01]  /*0210*/  STG.E.64 desc[UR4][R6.64], R10 ;  /* 0x0000000a06007986 */ /* 0x000fe2000c101b04 */
[----:B------:R-:W-:Y:S05]  /*0220*/  EXIT ;  /* 0x000000000000794d */ /* 0x000fea0003800000 */
.L_x_0:
[----:B------:R-:W-:-:S00]  /*0230*/  BRA `(.L_x_0) ;  /* 0xfffffffc00fc7947 */ /* 0x000fc0000383ffff */
[----:B------:R-:W-:-:S00]  /*0240*/  NOP ;  /* 0x0000000000007918 */ /* 0x000fc00000000000 */
        /* <DEDUP_REMOVED lines=11> */
.L_x_1:


//--------------------- .nv.constant0.triton_poi_fused_avg_pool2d_3 --------------------------
	.section	.nv.constant0.triton_poi_fused_avg_pool2d_3,"a",@progbits
	.sectionflags	@""
	.align	4
.nv.constant0.triton_poi_fused_avg_pool2d_3:
	.zero		548
